//
// Generated by NVIDIA NVVM Compiler
//
// Compiler Build ID: CL-36424714
// Cuda compilation tools, release 13.0, V13.0.88
// Based on NVVM 20.0.0
//

.version 9.0
.target sm_100
.address_size 64

	// .globl	_Z12mandelKernelPiiiffiii

.visible .entry _Z12mandelKernelPiiiffiii(
	.param .u64 .ptr .align 1 _Z12mandelKernelPiiiffiii_param_0,
	.param .u32 _Z12mandelKernelPiiiffiii_param_1,
	.param .u32 _Z12mandelKernelPiiiffiii_param_2,
	.param .f32 _Z12mandelKernelPiiiffiii_param_3,
	.param .f32 _Z12mandelKernelPiiiffiii_param_4,
	.param .u32 _Z12mandelKernelPiiiffiii_param_5,
	.param .u32 _Z12mandelKernelPiiiffiii_param_6,
	.param .u32 _Z12mandelKernelPiiiffiii_param_7
)
{
	.reg .pred 	%p<7>;
	.reg .b32 	%r<24>;
	.reg .b32 	%f<20>;
	.reg .b64 	%rd<5>;

	ld.param.u64 	%rd1, [_Z12mandelKernelPiiiffiii_param_0];
	ld.param.u32 	%r7, [_Z12mandelKernelPiiiffiii_param_1];
	ld.param.u32 	%r8, [_Z12mandelKernelPiiiffiii_param_2];
	ld.param.f32 	%f9, [_Z12mandelKernelPiiiffiii_param_3];
	ld.param.f32 	%f10, [_Z12mandelKernelPiiiffiii_param_4];
	ld.param.u32 	%r9, [_Z12mandelKernelPiiiffiii_param_5];
	ld.param.u32 	%r10, [_Z12mandelKernelPiiiffiii_param_6];
	ld.param.u32 	%r11, [_Z12mandelKernelPiiiffiii_param_7];
	mov.u32 	%r13, %ctaid.x;
	mov.u32 	%r14, %ntid.x;
	mov.u32 	%r15, %tid.x;
	mad.lo.s32 	%r1, %r13, %r14, %r15;
	mov.u32 	%r16, %ctaid.y;
	mov.u32 	%r17, %ntid.y;
	mov.u32 	%r18, %tid.y;
	mad.lo.s32 	%r19, %r16, %r17, %r18;
	setp.ge.s32 	%p1, %r1, %r10;
	setp.ge.s32 	%p2, %r19, %r11;
	or.pred  	%p3, %p1, %p2;
	@%p3 bra 	$L__BB0_6;
	cvt.rn.f32.s32 	%f11, %r7;
	cvt.rn.f32.s32 	%f12, %r1;
	fma.rn.f32 	%f1, %f9, %f12, %f11;
	cvt.rn.f32.s32 	%f13, %r8;
	cvt.rn.f32.u32 	%f14, %r19;
	fma.rn.f32 	%f2, %f10, %f14, %f13;
	mad.lo.s32 	%r3, %r10, %r19, %r1;
	setp.lt.s32 	%p4, %r9, 1;
	mov.b32 	%r23, 0;
	@%p4 bra 	$L__BB0_5;
	mov.b32 	%r22, 0;
	mov.f32 	%f18, %f2;
	mov.f32 	%f19, %f1;
$L__BB0_3:
	mul.f32 	%f5, %f19, %f19;
	mul.f32 	%f6, %f18, %f18;
	add.f32 	%f15, %f5, %f6;
	setp.gt.f32 	%p5, %f15, 0f40800000;
	mov.u32 	%r23, %r22;
	@%p5 bra 	$L__BB0_5;
	sub.f32 	%f16, %f5, %f6;
	add.f32 	%f17, %f19, %f19;
	add.f32 	%f19, %f1, %f16;
	fma.rn.f32 	%f18, %f17, %f18, %f2;
	add.s32 	%r22, %r22, 1;
	setp.ne.s32 	%p6, %r22, %r9;
	mov.u32 	%r23, %r9;
	@%p6 bra 	$L__BB0_3;
$L__BB0_5:
	cvta.to.global.u64 	%rd2, %rd1;
	mul.wide.s32 	%rd3, %r3, 4;
	add.s64 	%rd4, %rd2, %rd3;
	st.global.u32 	[%rd4], %r23;
$L__BB0_6:
	ret;

}


// ===== COMPILED SASS (sm_100) =====

	.target	sm_100

	.elftype	@"ET_EXEC"


//--------------------- .note.nv.tkinfo           --------------------------
	.section	.note.nv.tkinfo,"",@"SHT_NOTE"
	.sectionflags	@"SHF_NOTE_NV_TKINFO"
	.tkinfo
        /*0018*/ 	.word	0x00000002
        /*0030*/ 	.string	""
        /*0030*/ 	.string	"ptxas"
        /*0030*/ 	.string	"Cuda compilation tools, release 13.0, V13.0.88"
        /*0030*/ 	.string	"Build cuda_13.0.r13.0/compiler.36424714_0"
        /*0030*/ 	.string	"-arch sm_100 -m 64 "



//--------------------- .note.nv.cuinfo           --------------------------
	.section	.note.nv.cuinfo,"",@"SHT_NOTE"
	.sectionflags	@"SHF_NOTE_NV_CUINFO"
        /*0018*/ 	.short	0x0002
        /*001a*/ 	.short	0x0064
        /*001c*/ 	.short	0x0082
	.zero		2


//--------------------- .nv.info                  --------------------------
	.section	.nv.info,"",@"SHT_CUDA_INFO"
	.align	4


	//----- nvinfo : EIATTR_REGCOUNT
	.align		4
        /*0000*/ 	.byte	0x04, 0x2f
        /*0002*/ 	.short	(.L_1 - .L_0)
	.align		4
.L_0:
        /*0004*/ 	.word	index@(_Z12mandelKernelPiiiffiii)
        /*0008*/ 	.word	0x0000000e


	//----- nvinfo : EIATTR_FRAME_SIZE
	.align		4
.L_1:
        /*000c*/ 	.byte	0x04, 0x11
        /*000e*/ 	.short	(.L_3 - .L_2)
	.align		4
.L_2:
        /*0010*/ 	.word	index@(_Z12mandelKernelPiiiffiii)
        /*0014*/ 	.word	0x00000000


	//----- nvinfo : EIATTR_MIN_STACK_SIZE
	.align		4
.L_3:
        /*0018*/ 	.byte	0x04, 0x12
        /*001a*/ 	.short	(.L_5 - .L_4)
	.align		4
.L_4:
        /*001c*/ 	.word	index@(_Z12mandelKernelPiiiffiii)
        /*0020*/ 	.word	0x00000000
.L_5:


//--------------------- .nv.compat                --------------------------
	.section	.nv.compat,"",@"SHT_CUDA_COMPAT_INFO"
	.align	4
        /*0000*/ 	.byte	0x02, 0x09, 0x00, 0x00, 0x02, 0x02, 0x01, 0x00, 0x02, 0x05, 0x05, 0x00, 0x03, 0x07, 0x01, 0x01
        /*0010*/ 	.byte	0x02, 0x03, 0x00, 0x00, 0x02, 0x06, 0x01, 0x00, 0x04, 0x0b, 0x08, 0x00, 0x01, 0x00, 0x00, 0x00
        /*0020*/ 	.byte	0x00, 0x00, 0x00, 0x00


//--------------------- .nv.info._Z12mandelKernelPiiiffiii --------------------------
	.section	.nv.info._Z12mandelKernelPiiiffiii,"",@"SHT_CUDA_INFO"
	.sectionflags	@""
	.align	4


	//----- nvinfo : EIATTR_CUDA_API_VERSION
	.align		4
        /*0000*/ 	.byte	0x04, 0x37
        /*0002*/ 	.short	(.L_7 - .L_6)
.L_6:
        /*0004*/ 	.word	0x00000082


	//----- nvinfo : EIATTR_KPARAM_INFO
	.align		4
.L_7:
        /*0008*/ 	.byte	0x04, 0x17
        /*000a*/ 	.short	(.L_9 - .L_8)
.L_8:
        /*000c*/ 	.word	0x00000000
        /*0010*/ 	.short	0x0007
        /*0012*/ 	.short	0x0020
        /*0014*/ 	.byte	0x00, 0xf0, 0x11, 0x00


	//----- nvinfo : EIATTR_KPARAM_INFO
	.align		4
.L_9:
        /*0018*/ 	.byte	0x04, 0x17
        /*001a*/ 	.short	(.L_11 - .L_10)
.L_10:
        /*001c*/ 	.word	0x00000000
        /*0020*/ 	.short	0x0006
        /*0022*/ 	.short	0x001c
        /*0024*/ 	.byte	0x00, 0xf0, 0x11, 0x00


	//----- nvinfo : EIATTR_KPARAM_INFO
	.align		4
.L_11:
        /*0028*/ 	.byte	0x04, 0x17
        /*002a*/ 	.short	(.L_13 - .L_12)
.L_12:
        /*002c*/ 	.word	0x00000000
        /*0030*/ 	.short	0x0005
        /*0032*/ 	.short	0x0018
        /*0034*/ 	.byte	0x00, 0xf0, 0x11, 0x00


	//----- nvinfo : EIATTR_KPARAM_INFO
	.align		4
.L_13:
        /*0038*/ 	.byte	0x04, 0x17
        /*003a*/ 	.short	(.L_15 - .L_14)
.L_14:
        /*003c*/ 	.word	0x00000000
        /*0040*/ 	.short	0x0004
        /*0042*/ 	.short	0x0014
        /*0044*/ 	.byte	0x00, 0xf0, 0x11, 0x00


	//----- nvinfo : EIATTR_KPARAM_INFO
	.align		4
.L_15:
        /*0048*/ 	.byte	0x04, 0x17
        /*004a*/ 	.short	(.L_17 - .L_16)
.L_16:
        /*004c*/ 	.word	0x00000000
        /*0050*/ 	.short	0x0003
        /*0052*/ 	.short	0x0010
        /*0054*/ 	.byte	0x00, 0xf0, 0x11, 0x00


	//----- nvinfo : EIATTR_KPARAM_INFO
	.align		4
.L_17:
        /*0058*/ 	.byte	0x04, 0x17
        /*005a*/ 	.short	(.L_19 - .L_18)
.L_18:
        /*005c*/ 	.word	0x00000000
        /*0060*/ 	.short	0x0002
        /*0062*/ 	.short	0x000c
        /*0064*/ 	.byte	0x00, 0xf0, 0x11, 0x00


	//----- nvinfo : EIATTR_KPARAM_INFO
	.align		4
.L_19:
        /*0068*/ 	.byte	0x04, 0x17
        /*006a*/ 	.short	(.L_21 - .L_20)
.L_20:
        /*006c*/ 	.word	0x00000000
        /*0070*/ 	.short	0x0001
        /*0072*/ 	.short	0x0008
        /*0074*/ 	.byte	0x00, 0xf0, 0x11, 0x00


	//----- nvinfo : EIATTR_KPARAM_INFO
	.align		4
.L_21:
        /*0078*/ 	.byte	0x04, 0x17
        /*007a*/ 	.short	(.L_23 - .L_22)
.L_22:
        /*007c*/ 	.word	0x00000000
        /*0080*/ 	.short	0x0000
        /*0082*/ 	.short	0x0000
        /*0084*/ 	.byte	0x00, 0xf5, 0x21, 0x00


	//----- nvinfo : EIATTR_SPARSE_MMA_MASK
	.align		4
.L_23:
        /*0088*/ 	.byte	0x03, 0x50
        /*008a*/ 	.short	0x0000


	//----- nvinfo : EIATTR_MAXREG_COUNT
	.align		4
        /*008c*/ 	.byte	0x03, 0x1b
        /*008e*/ 	.short	0x00ff


	//----- nvinfo : EIATTR_MERCURY_ISA_VERSION
	.align		4
        /*0090*/ 	.byte	0x03, 0x5f
        /*0092*/ 	.short	0x0101


	//----- nvinfo : EIATTR_VRC_CTA_INIT_COUNT
	.align		4
        /*0094*/ 	.byte	0x02, 0x4a
	.zero		1
	.zero		1


	//----- nvinfo : EIATTR_EXIT_INSTR_OFFSETS
	.align		4
        /*0098*/ 	.byte	0x04, 0x1c
        /*009a*/ 	.short	(.L_25 - .L_24)


	//   ....[0]....
.L_24:
        /*009c*/ 	.word	0x000000d0


	//   ....[1]....
        /*00a0*/ 	.word	0x00000330


	//----- nvinfo : EIATTR_CRS_STACK_SIZE
	.align		4
.L_25:
        /*00a4*/ 	.byte	0x04, 0x1e
        /*00a6*/ 	.short	(.L_27 - .L_26)
.L_26:
        /*00a8*/ 	.word	0x00000000


	//----- nvinfo : EIATTR_CBANK_PARAM_SIZE
	.align		4
.L_27:
        /*00ac*/ 	.byte	0x03, 0x19
        /*00ae*/ 	.short	0x0024


	//----- nvinfo : EIATTR_PARAM_CBANK
	.align		4
        /*00b0*/ 	.byte	0x04, 0x0a
        /*00b2*/ 	.short	(.L_29 - .L_28)
	.align		4
.L_28:
        /*00b4*/ 	.word	index@(.nv.constant0._Z12mandelKernelPiiiffiii)
        /*00b8*/ 	.short	0x0380
        /*00ba*/ 	.short	0x0024


	//----- nvinfo : EIATTR_SW_WAR
	.align		4
.L_29:
        /*00bc*/ 	.byte	0x04, 0x36
        /*00be*/ 	.short	(.L_31 - .L_30)
.L_30:
        /*00c0*/ 	.word	0x00000008
.L_31:


//--------------------- .nv.callgraph             --------------------------
	.section	.nv.callgraph,"",@"SHT_CUDA_CALLGRAPH"
	.align	4
	.sectionentsize	8
	.align		4
        /*0000*/ 	.word	0x00000000
	.align		4
        /*0004*/ 	.word	0xffffffff
	.align		4
        /*0008*/ 	.word	0x00000000
	.align		4
        /*000c*/ 	.word	0xfffffffe
	.align		4
        /*0010*/ 	.word	0x00000000
	.align		4
        /*0014*/ 	.word	0xfffffffd
	.align		4
        /*0018*/ 	.word	0x00000000
	.align		4
        /*001c*/ 	.word	0xfffffffc


//--------------------- .text._Z12mandelKernelPiiiffiii --------------------------
	.section	.text._Z12mandelKernelPiiiffiii,"ax",@progbits
	.align	128
        .global         _Z12mandelKernelPiiiffiii
        .type           _Z12mandelKernelPiiiffiii,@function
        .size           _Z12mandelKernelPiiiffiii,(.L_x_4 - _Z12mandelKernelPiiiffiii)
        .other          _Z12mandelKernelPiiiffiii,@"STO_CUDA_ENTRY STV_DEFAULT"
_Z12mandelKernelPiiiffiii:
.text._Z12mandelKernelPiiiffiii:
[----:B------:R-:W-:Y:S01]  /*0000*/  LDC R1, c[0x0][0x37c] ;  /* 0x0000df00ff017b82 */ /* 0x000fe20000000800 */
[----:B------:R-:W0:Y:S07]  /*0010*/  S2R R2, SR_TID.Y ;  /* 0x0000000000027919 */ /* 0x000e2e0000002200 */
[----:B------:R-:W1:Y:S01]  /*0020*/  LDC R0, c[0x0][0x360] ;  /* 0x0000d800ff007b82 */ /* 0x000e620000000800 */
[----:B------:R-:W2:Y:S01]  /*0030*/  LDCU UR6, c[0x0][0x3a0] ;  /* 0x00007400ff0677ac */ /* 0x000ea20008000800 */
[----:B------:R-:W1:Y:S01]  /*0040*/  S2R R5, SR_TID.X ;  /* 0x0000000000057919 */ /* 0x000e620000002100 */
[----:B------:R-:W3:Y:S05]  /*0050*/  LDCU UR7, c[0x0][0x39c] ;  /* 0x00007380ff0777ac */ /* 0x000eea0008000800 */
[----:B------:R-:W0:Y:S08]  /*0060*/  S2UR UR5, SR_CTAID.Y ;  /* 0x00000000000579c3 */ /* 0x000e300000002600 */
[----:B------:R-:W0:Y:S08]  /*0070*/  LDC R3, c[0x0][0x364] ;  /* 0x0000d900ff037b82 */ /* 0x000e300000000800 */
[----:B------:R-:W1:Y:S01]  /*0080*/  S2UR UR4, SR_CTAID.X ;  /* 0x00000000000479c3 */ /* 0x000e620000002500 */
[----:B0-----:R-:W-:-:S05]  /*0090*/  IMAD R3, R3, UR5, R2 ;  /* 0x0000000503037c24 */ /* 0x001fca000f8e0202 */
[----:B--2---:R-:W-:Y:S01]  /*00a0*/  ISETP.GE.AND P0, PT, R3, UR6, PT ;  /* 0x0000000603007c0c */ /* 0x004fe2000bf06270 */
[----:B-1----:R-:W-:-:S05]  /*00b0*/  IMAD R0, R0, UR4, R5 ;  /* 0x0000000400007c24 */ /* 0x002fca000f8e0205 */
[----:B---3--:R-:W-:-:S13]  /*00c0*/  ISETP.GE.OR P0, PT, R0, UR7, P0 ;  /* 0x0000000700007c0c */ /* 0x008fda0008706670 */
[----:B------:R-:W-:Y:S05]  /*00d0*/  @P0 EXIT ;  /* 0x000000000000094d */ /* 0x000fea0003800000 */
[----:B------:R-:W0:Y:S01]  /*00e0*/  LDCU UR6, c[0x0][0x398] ;  /* 0x00007300ff0677ac */ /* 0x000e220008000800 */
[----:B------:R-:W-:Y:S01]  /*00f0*/  I2FP.F32.S32 R5, R0 ;  /* 0x0000000000057245 */ /* 0x000fe20000201400 */
[----:B------:R-:W-:Y:S01]  /*0100*/  IMAD R9, R3, UR7, R0 ;  /* 0x0000000703097c24 */ /* 0x000fe2000f8e0200 */
[----:B------:R-:W-:Y:S01]  /*0110*/  I2FP.F32.U32 R7, R3 ;  /* 0x0000000300077245 */ /* 0x000fe20000201000 */
[----:B------:R-:W1:Y:S01]  /*0120*/  LDCU.64 UR8, c[0x0][0x388] ;  /* 0x00007100ff0877ac */ /* 0x000e620008000a00 */
[----:B------:R-:W2:Y:S01]  /*0130*/  LDCU.64 UR10, c[0x0][0x390] ;  /* 0x00007200ff0a77ac */ /* 0x000ea20008000a00 */
[----:B------:R-:W3:Y:S01]  /*0140*/  LDCU.64 UR4, c[0x0][0x358] ;  /* 0x00006b00ff0477ac */ /* 0x000ee20008000a00 */
[----:B0-----:R-:W-:Y:S01]  /*0150*/  UISETP.GE.AND UP0, UPT, UR6, 0x1, UPT ;  /* 0x000000010600788c */ /* 0x001fe2000bf06270 */
[----:B-1----:R-:W-:Y:S02]  /*0160*/  I2FP.F32.S32 R2, UR8 ;  /* 0x0000000800027c45 */ /* 0x002fe40008201400 */
[----:B------:R-:W-:-:S03]  /*0170*/  I2FP.F32.S32 R4, UR9 ;  /* 0x0000000900047c45 */ /* 0x000fc60008201400 */
[----:B--2---:R-:W-:Y:S01]  /*0180*/  FFMA R2, R5, UR10, R2 ;  /* 0x0000000a05027c23 */ /* 0x004fe20008000002 */
[----:B------:R-:W-:Y:S02]  /*0190*/  HFMA2 R5, -RZ, RZ, 0, 0 ;  /* 0x00000000ff057431 */ /* 0x000fe400000001ff */
[----:B------:R-:W-:Y:S01]  /*01a0*/  FFMA R4, R7, UR11, R4 ;  /* 0x0000000b07047c23 */ /* 0x000fe20008000004 */
[----:B---3--:R-:W-:Y:S06]  /*01b0*/  BRA.U !UP0, `(.L_x_0) ;  /* 0x0000000108507547 */ /* 0x008fec000b800000 */
[----:B------:R-:W-:Y:S01]  /*01c0*/  BSSY.RECONVERGENT B0, `(.L_x_0) ;  /* 0x0000013000007945 */ /* 0x000fe20003800200 */
[----:B------:R-:W-:Y:S01]  /*01d0*/  MOV R5, RZ ;  /* 0x000000ff00057202 */ /* 0x000fe20000000f00 */
[----:B------:R-:W0:Y:S01]  /*01e0*/  LDCU UR6, c[0x0][0x398] ;  /* 0x00007300ff0677ac */ /* 0x000e220008000800 */
[----:B------:R-:W-:Y:S02]  /*01f0*/  MOV R3, R4 ;  /* 0x0000000400037202 */ /* 0x000fe40000000f00 */
[----:B------:R-:W-:Y:S01]  /*0200*/  MOV R0, R2 ;  /* 0x0000000200007202 */ /* 0x000fe20000000f00 */
[----:B------:R-:W1:Y:S06]  /*0210*/  LDCU UR7, c[0x0][0x398] ;  /* 0x00007300ff0777ac */ /* 0x000e6c0008000800 */
.L_x_2:
[----:B------:R-:W-:Y:S01]  /*0220*/  FMUL R7, R0, R0 ;  /* 0x0000000000077220 */ /* 0x000fe20000400000 */
[----:B------:R-:W-:-:S04]  /*0230*/  FMUL R6, R3, R3 ;  /* 0x0000000303067220 */ /* 0x000fc80000400000 */
[----:B------:R-:W-:-:S05]  /*0240*/  FADD R8, R7, R6 ;  /* 0x0000000607087221 */ /* 0x000fca0000000000 */
[----:B------:R-:W-:-:S13]  /*0250*/  FSETP.GT.AND P0, PT, R8, 4, PT ;  /* 0x408000000800780b */ /* 0x000fda0003f04000 */
[----:B------:R-:W-:Y:S05]  /*0260*/  @P0 BRA `(.L_x_1) ;  /* 0x0000000000200947 */ /* 0x000fea0003800000 */
[----:B------:R-:W-:Y:S01]  /*0270*/  IADD3 R5, PT, PT, R5, 0x1, RZ ;  /* 0x0000000105057810 */ /* 0x000fe20007ffe0ff */
[----:B------:R-:W-:Y:S01]  /*0280*/  FADD R11, R0, R0 ;  /* 0x00000000000b7221 */ /* 0x000fe20000000000 */
[----:B------:R-:W-:Y:S02]  /*0290*/  FADD R7, R7, -R6 ;  /* 0x8000000607077221 */ /* 0x000fe40000000000 */
[----:B-1----:R-:W-:Y:S01]  /*02a0*/  ISETP.NE.AND P0, PT, R5, UR7, PT ;  /* 0x0000000705007c0c */ /* 0x002fe2000bf05270 */
[----:B------:R-:W-:Y:S01]  /*02b0*/  FFMA R3, R11, R3, R4 ;  /* 0x000000030b037223 */ /* 0x000fe20000000004 */
[----:B------:R-:W-:-:S11]  /*02c0*/  FADD R0, R2, R7 ;  /* 0x0000000702007221 */ /* 0x000fd60000000000 */
[----:B------:R-:W-:Y:S05]  /*02d0*/  @P0 BRA `(.L_x_2) ;  /* 0xfffffffc00d00947 */ /* 0x000fea000383ffff */
[----:B0-----:R-:W-:-:S07]  /*02e0*/  MOV R5, UR6 ;  /* 0x0000000600057c02 */ /* 0x001fce0008000f00 */
.L_x_1:
[----:B01----:R-:W-:Y:S05]  /*02f0*/  BSYNC.RECONVERGENT B0 ;  /* 0x0000000000007941 */ /* 0x003fea0003800200 */
.L_x_0:
[----:B------:R-:W0:Y:S02]  /*0300*/  LDC.64 R2, c[0x0][0x380] ;  /* 0x0000e000ff027b82 */ /* 0x000e240000000a00 */
[----:B0-----:R-:W-:-:S05]  /*0310*/  IMAD.WIDE R2, R9, 0x4, R2 ;  /* 0x0000000409027825 */ /* 0x001fca00078e0202 */
[----:B------:R-:W-:Y:S01]  /*0320*/  STG.E desc[UR4][R2.64], R5 ;  /* 0x0000000502007986 */ /* 0x000fe2000c101904 */
[----:B------:R-:W-:Y:S05]  /*0330*/  EXIT ;  /* 0x000000000000794d */ /* 0x000fea0003800000 */
.L_x_3:
[----:B------:R-:W-:-:S00]  /*0340*/  BRA `(.L_x_3) ;  /* 0xfffffffc00fc7947 */ /* 0x000fc0000383ffff */
[----:B------:R-:W-:-:S00]  /*0350*/  NOP ;  /* 0x0000000000007918 */ /* 0x000fc00000000000 */
        /* <DEDUP_REMOVED lines=10> */
.L_x_4:


//--------------------- .nv.shared.reserved.0     --------------------------
	.section	.nv.shared.reserved.0,"aw",@nobits
	.weak		__nv_reservedSMEM_offset_0_alias
	.size		__nv_reservedSMEM_offset_0_alias, 0, 64
	.other		__nv_reservedSMEM_offset_0_alias,@"STO_CUDA_RESERVED_SHARED STV_DEFAULT"
__nv_reservedSMEM_offset_0_alias:
	.zero		0
	.zero		64


//--------------------- .nv.constant0._Z12mandelKernelPiiiffiii --------------------------
	.section	.nv.constant0._Z12mandelKernelPiiiffiii,"a",@progbits
	.sectionflags	@""
	.align	4
.nv.constant0._Z12mandelKernelPiiiffiii:
	.zero		932


//--------------------- SYMBOLS --------------------------

	.type		.nv.reservedSmem.offset0,@object
	.size		.nv.reservedSmem.offset0,0x4
